//
// Generated by NVIDIA NVVM Compiler
//
// Compiler Build ID: CL-36424714
// Cuda compilation tools, release 13.0, V13.0.88
// Based on NVVM 20.0.0
//

.version 9.0
.target sm_100
.address_size 64

	// .globl	_Z8call_minPdPKd

.visible .entry _Z8call_minPdPKd(
	.param .u64 .ptr .align 1 _Z8call_minPdPKd_param_0,
	.param .u64 .ptr .align 1 _Z8call_minPdPKd_param_1
)
{
	.reg .pred 	%p<2>;
	.reg .b32 	%r<2>;
	.reg .b64 	%rd<8>;
	.reg .b64 	%fd<4>;

	ld.param.u64 	%rd1, [_Z8call_minPdPKd_param_0];
	ld.param.u64 	%rd2, [_Z8call_minPdPKd_param_1];
	cvta.to.global.u64 	%rd3, %rd1;
	cvta.to.global.u64 	%rd4, %rd2;
	mov.u32 	%r1, %tid.x;
	mul.wide.u32 	%rd5, %r1, 8;
	add.s64 	%rd6, %rd3, %rd5;
	add.s64 	%rd7, %rd4, %rd5;
	ld.global.f64 	%fd1, [%rd7];
	ld.global.f64 	%fd2, [%rd6];
	setp.lt.f64 	%p1, %fd1, %fd2;
	selp.f64 	%fd3, %fd1, %fd2, %p1;
	st.global.f64 	[%rd6], %fd3;
	ret;

}


// ===== COMPILED SASS (sm_100) =====

	.target	sm_100

	.elftype	@"ET_EXEC"


//--------------------- .note.nv.tkinfo           --------------------------
	.section	.note.nv.tkinfo,"",@"SHT_NOTE"
	.sectionflags	@"SHF_NOTE_NV_TKINFO"
	.tkinfo
        /*0018*/ 	.word	0x00000002
        /*0030*/ 	.string	""
        /*0030*/ 	.string	"ptxas"
        /*0030*/ 	.string	"Cuda compilation tools, release 13.0, V13.0.88"
        /*0030*/ 	.string	"Build cuda_13.0.r13.0/compiler.36424714_0"
        /*0030*/ 	.string	"-arch sm_100 -m 64 "



//--------------------- .note.nv.cuinfo           --------------------------
	.section	.note.nv.cuinfo,"",@"SHT_NOTE"
	.sectionflags	@"SHF_NOTE_NV_CUINFO"
        /*0018*/ 	.short	0x0002
        /*001a*/ 	.short	0x0064
        /*001c*/ 	.short	0x0082
	.zero		2


//--------------------- .nv.info                  --------------------------
	.section	.nv.info,"",@"SHT_CUDA_INFO"
	.align	4


	//----- nvinfo : EIATTR_REGCOUNT
	.align		4
        /*0000*/ 	.byte	0x04, 0x2f
        /*0002*/ 	.short	(.L_1 - .L_0)
	.align		4
.L_0:
        /*0004*/ 	.word	index@(_Z8call_minPdPKd)
        /*0008*/ 	.word	0x0000000a


	//----- nvinfo : EIATTR_FRAME_SIZE
	.align		4
.L_1:
        /*000c*/ 	.byte	0x04, 0x11
        /*000e*/ 	.short	(.L_3 - .L_2)
	.align		4
.L_2:
        /*0010*/ 	.word	index@(_Z8call_minPdPKd)
        /*0014*/ 	.word	0x00000000


	//----- nvinfo : EIATTR_MIN_STACK_SIZE
	.align		4
.L_3:
        /*0018*/ 	.byte	0x04, 0x12
        /*001a*/ 	.short	(.L_5 - .L_4)
	.align		4
.L_4:
        /*001c*/ 	.word	index@(_Z8call_minPdPKd)
        /*0020*/ 	.word	0x00000000
.L_5:


//--------------------- .nv.compat                --------------------------
	.section	.nv.compat,"",@"SHT_CUDA_COMPAT_INFO"
	.align	4
        /*0000*/ 	.byte	0x02, 0x09, 0x00, 0x00, 0x02, 0x02, 0x01, 0x00, 0x02, 0x05, 0x05, 0x00, 0x03, 0x07, 0x01, 0x01
        /*0010*/ 	.byte	0x02, 0x03, 0x00, 0x00, 0x02, 0x06, 0x01, 0x00, 0x04, 0x0b, 0x08, 0x00, 0x01, 0x00, 0x00, 0x00
        /*0020*/ 	.byte	0x00, 0x00, 0x00, 0x00


//--------------------- .nv.info._Z8call_minPdPKd --------------------------
	.section	.nv.info._Z8call_minPdPKd,"",@"SHT_CUDA_INFO"
	.sectionflags	@""
	.align	4


	//----- nvinfo : EIATTR_CUDA_API_VERSION
	.align		4
        /*0000*/ 	.byte	0x04, 0x37
        /*0002*/ 	.short	(.L_7 - .L_6)
.L_6:
        /*0004*/ 	.word	0x00000082


	//----- nvinfo : EIATTR_KPARAM_INFO
	.align		4
.L_7:
        /*0008*/ 	.byte	0x04, 0x17
        /*000a*/ 	.short	(.L_9 - .L_8)
.L_8:
        /*000c*/ 	.word	0x00000000
        /*0010*/ 	.short	0x0001
        /*0012*/ 	.short	0x0008
        /*0014*/ 	.byte	0x00, 0xf5, 0x21, 0x00


	//----- nvinfo : EIATTR_KPARAM_INFO
	.align		4
.L_9:
        /*0018*/ 	.byte	0x04, 0x17
        /*001a*/ 	.short	(.L_11 - .L_10)
.L_10:
        /*001c*/ 	.word	0x00000000
        /*0020*/ 	.short	0x0000
        /*0022*/ 	.short	0x0000
        /*0024*/ 	.byte	0x00, 0xf5, 0x21, 0x00


	//----- nvinfo : EIATTR_SPARSE_MMA_MASK
	.align		4
.L_11:
        /*0028*/ 	.byte	0x03, 0x50
        /*002a*/ 	.short	0x0000


	//----- nvinfo : EIATTR_MAXREG_COUNT
	.align		4
        /*002c*/ 	.byte	0x03, 0x1b
        /*002e*/ 	.short	0x00ff


	//----- nvinfo : EIATTR_MERCURY_ISA_VERSION
	.align		4
        /*0030*/ 	.byte	0x03, 0x5f
        /*0032*/ 	.short	0x0101


	//----- nvinfo : EIATTR_VRC_CTA_INIT_COUNT
	.align		4
        /*0034*/ 	.byte	0x02, 0x4a
	.zero		1
	.zero		1


	//----- nvinfo : EIATTR_EXIT_INSTR_OFFSETS
	.align		4
        /*0038*/ 	.byte	0x04, 0x1c
        /*003a*/ 	.short	(.L_13 - .L_12)


	//   ....[0]....
.L_12:
        /*003c*/ 	.word	0x000000d0


	//----- nvinfo : EIATTR_CBANK_PARAM_SIZE
	.align		4
.L_13:
        /*0040*/ 	.byte	0x03, 0x19
        /*0042*/ 	.short	0x0010


	//----- nvinfo : EIATTR_PARAM_CBANK
	.align		4
        /*0044*/ 	.byte	0x04, 0x0a
        /*0046*/ 	.short	(.L_15 - .L_14)
	.align		4
.L_14:
        /*0048*/ 	.word	index@(.nv.constant0._Z8call_minPdPKd)
        /*004c*/ 	.short	0x0380
        /*004e*/ 	.short	0x0010


	//----- nvinfo : EIATTR_SW_WAR
	.align		4
.L_15:
        /*0050*/ 	.byte	0x04, 0x36
        /*0052*/ 	.short	(.L_17 - .L_16)
.L_16:
        /*0054*/ 	.word	0x00000008
.L_17:


//--------------------- .nv.callgraph             --------------------------
	.section	.nv.callgraph,"",@"SHT_CUDA_CALLGRAPH"
	.align	4
	.sectionentsize	8
	.align		4
        /*0000*/ 	.word	0x00000000
	.align		4
        /*0004*/ 	.word	0xffffffff
	.align		4
        /*0008*/ 	.word	0x00000000
	.align		4
        /*000c*/ 	.word	0xfffffffe
	.align		4
        /*0010*/ 	.word	0x00000000
	.align		4
        /*0014*/ 	.word	0xfffffffd
	.align		4
        /*0018*/ 	.word	0x00000000
	.align		4
        /*001c*/ 	.word	0xfffffffc


//--------------------- .text._Z8call_minPdPKd    --------------------------
	.section	.text._Z8call_minPdPKd,"ax",@progbits
	.align	128
        .global         _Z8call_minPdPKd
        .type           _Z8call_minPdPKd,@function
        .size           _Z8call_minPdPKd,(.L_x_1 - _Z8call_minPdPKd)
        .other          _Z8call_minPdPKd,@"STO_CUDA_ENTRY STV_DEFAULT"
_Z8call_minPdPKd:
.text._Z8call_minPdPKd:
[----:B------:R-:W-:Y:S01]  /*0000*/  LDC R1, c[0x0][0x37c] ;  /* 0x0000df00ff017b82 */ /* 0x000fe20000000800 */
[----:B------:R-:W0:Y:S07]  /*0010*/  S2R R7, SR_TID.X ;  /* 0x0000000000077919 */ /* 0x000e2e0000002100 */
[----:B------:R-:W0:Y:S01]  /*0020*/  LDC.64 R4, c[0x0][0x388] ;  /* 0x0000e200ff047b82 */ /* 0x000e220000000a00 */
[----:B------:R-:W1:Y:S07]  /*0030*/  LDCU.64 UR4, c[0x0][0x358] ;  /* 0x00006b00ff0477ac */ /* 0x000e6e0008000a00 */
[----:B------:R-:W2:Y:S01]  /*0040*/  LDC.64 R2, c[0x0][0x380] ;  /* 0x0000e000ff027b82 */ /* 0x000ea20000000a00 */
[----:B0-----:R-:W-:-:S04]  /*0050*/  IMAD.WIDE.U32 R4, R7, 0x8, R4 ;  /* 0x0000000807047825 */ /* 0x001fc800078e0004 */
[----:B--2---:R-:W-:Y:S02]  /*0060*/  IMAD.WIDE.U32 R2, R7, 0x8, R2 ;  /* 0x0000000807027825 */ /* 0x004fe400078e0002 */
[----:B-1----:R-:W2:Y:S04]  /*0070*/  LDG.E.64 R4, desc[UR4][R4.64] ;  /* 0x0000000404047981 */ /* 0x002ea8000c1e1b00 */
[----:B------:R-:W2:Y:S02]  /*0080*/  LDG.E.64 R6, desc[UR4][R2.64] ;  /* 0x0000000402067981 */ /* 0x000ea4000c1e1b00 */
[----:B--2---:R-:W-:-:S06]  /*0090*/  DSETP.GEU.AND P0, PT, R4, R6, PT ;  /* 0x000000060400722a */ /* 0x004fcc0003f0e000 */
[----:B------:R-:W-:Y:S02]  /*00a0*/  FSEL R6, R4, R6, !P0 ;  /* 0x0000000604067208 */ /* 0x000fe40004000000 */
[----:B------:R-:W-:-:S05]  /*00b0*/  FSEL R7, R5, R7, !P0 ;  /* 0x0000000705077208 */ /* 0x000fca0004000000 */
[----:B------:R-:W-:Y:S01]  /*00c0*/  STG.E.64 desc[UR4][R2.64], R6 ;  /* 0x0000000602007986 */ /* 0x000fe2000c101b04 */
[----:B------:R-:W-:Y:S05]  /*00d0*/  EXIT ;  /* 0x000000000000794d */ /* 0x000fea0003800000 */
.L_x_0:
[----:B------:R-:W-:-:S00]  /*00e0*/  BRA `(.L_x_0) ;  /* 0xfffffffc00fc7947 */ /* 0x000fc0000383ffff */
[----:B------:R-:W-:-:S00]  /*00f0*/  NOP ;  /* 0x0000000000007918 */ /* 0x000fc00000000000 */
        /* <DEDUP_REMOVED lines=8> */
.L_x_1:


//--------------------- .nv.shared.reserved.0     --------------------------
	.section	.nv.shared.reserved.0,"aw",@nobits
	.weak		__nv_reservedSMEM_offset_0_alias
	.size		__nv_reservedSMEM_offset_0_alias, 0, 64
	.other		__nv_reservedSMEM_offset_0_alias,@"STO_CUDA_RESERVED_SHARED STV_DEFAULT"
__nv_reservedSMEM_offset_0_alias:
	.zero		0
	.zero		64


//--------------------- .nv.constant0._Z8call_minPdPKd --------------------------
	.section	.nv.constant0._Z8call_minPdPKd,"a",@progbits
	.sectionflags	@""
	.align	4
.nv.constant0._Z8call_minPdPKd:
	.zero		912


//--------------------- SYMBOLS --------------------------

	.type		.nv.reservedSmem.offset0,@object
	.size		.nv.reservedSmem.offset0,0x4
